//
// Generated by NVIDIA NVVM Compiler
//
// Compiler Build ID: CL-36424714
// Cuda compilation tools, release 13.0, V13.0.88
// Based on NVVM 20.0.0
//

.version 9.0
.target sm_100
.address_size 64

	// .globl	_Z36kernel_bitonic_step_and_proceed_globPiii
// _ZZ31kernel_bitonic_step_and_proceedPiiiE12loc_elements has been demoted

.visible .entry _Z36kernel_bitonic_step_and_proceed_globPiii(
	.param .u64 .ptr .align 1 _Z36kernel_bitonic_step_and_proceed_globPiii_param_0,
	.param .u32 _Z36kernel_bitonic_step_and_proceed_globPiii_param_1,
	.param .u32 _Z36kernel_bitonic_step_and_proceed_globPiii_param_2
)
{
	.reg .pred 	%p<7>;
	.reg .b32 	%r<23>;
	.reg .b64 	%rd<7>;

	ld.param.u64 	%rd4, [_Z36kernel_bitonic_step_and_proceed_globPiii_param_0];
	ld.param.u32 	%r12, [_Z36kernel_bitonic_step_and_proceed_globPiii_param_1];
	ld.param.u32 	%r22, [_Z36kernel_bitonic_step_and_proceed_globPiii_param_2];
	mov.u32 	%r14, %ctaid.x;
	mov.u32 	%r1, %ntid.x;
	mov.u32 	%r15, %tid.x;
	mad.lo.s32 	%r20, %r14, %r1, %r15;
	setp.ge.s32 	%p1, %r20, %r12;
	@%p1 bra 	$L__BB0_9;
	mov.u32 	%r16, %nctaid.x;
	mul.lo.s32 	%r3, %r1, %r16;
	cvta.to.global.u64 	%rd1, %rd4;
$L__BB0_2:
	bar.sync 	0;
	setp.lt.s32 	%p2, %r22, 2;
	@%p2 bra 	$L__BB0_8;
	mul.wide.s32 	%rd5, %r20, 4;
	add.s64 	%rd2, %rd1, %rd5;
$L__BB0_4:
	mov.u32 	%r6, %r22;
	rem.s32 	%r17, %r20, %r6;
	shr.u32 	%r22, %r6, 1;
	setp.ge.s32 	%p3, %r17, %r22;
	@%p3 bra 	$L__BB0_7;
	ld.global.u32 	%r8, [%rd2];
	shl.b32 	%r18, %r22, 2;
	cvt.u64.u32 	%rd6, %r18;
	add.s64 	%rd3, %rd2, %rd6;
	ld.global.u32 	%r9, [%rd3];
	setp.le.s32 	%p4, %r8, %r9;
	@%p4 bra 	$L__BB0_7;
	st.global.u32 	[%rd2], %r9;
	st.global.u32 	[%rd3], %r8;
$L__BB0_7:
	bar.sync 	0;
	setp.gt.u32 	%p5, %r6, 3;
	@%p5 bra 	$L__BB0_4;
$L__BB0_8:
	add.s32 	%r20, %r20, %r3;
	setp.lt.s32 	%p6, %r20, %r12;
	@%p6 bra 	$L__BB0_2;
$L__BB0_9:
	bar.sync 	0;
	ret;

}
	// .globl	_Z31kernel_bitonic_step_and_proceedPiii
.visible .entry _Z31kernel_bitonic_step_and_proceedPiii(
	.param .u64 .ptr .align 1 _Z31kernel_bitonic_step_and_proceedPiii_param_0,
	.param .u32 _Z31kernel_bitonic_step_and_proceedPiii_param_1,
	.param .u32 _Z31kernel_bitonic_step_and_proceedPiii_param_2
)
{
	.reg .pred 	%p<7>;
	.reg .b32 	%r<25>;
	.reg .b64 	%rd<5>;
	// demoted variable
	.shared .align 4 .b8 _ZZ31kernel_bitonic_step_and_proceedPiiiE12loc_elements[4096];
	ld.param.u64 	%rd3, [_Z31kernel_bitonic_step_and_proceedPiii_param_0];
	ld.param.u32 	%r13, [_Z31kernel_bitonic_step_and_proceedPiii_param_1];
	ld.param.u32 	%r14, [_Z31kernel_bitonic_step_and_proceedPiii_param_2];
	mov.u32 	%r15, %ctaid.x;
	mov.u32 	%r1, %ntid.x;
	mov.u32 	%r2, %tid.x;
	mad.lo.s32 	%r23, %r15, %r1, %r2;
	setp.ge.s32 	%p1, %r23, %r13;
	@%p1 bra 	$L__BB1_9;
	shl.b32 	%r16, %r2, 2;
	mov.u32 	%r17, _ZZ31kernel_bitonic_step_and_proceedPiiiE12loc_elements;
	add.s32 	%r4, %r17, %r16;
	mov.u32 	%r18, %nctaid.x;
	mul.lo.s32 	%r5, %r1, %r18;
	cvta.to.global.u64 	%rd1, %rd3;
$L__BB1_2:
	setp.lt.s32 	%p2, %r14, 2;
	mul.wide.s32 	%rd4, %r23, 4;
	add.s64 	%rd2, %rd1, %rd4;
	ld.global.u32 	%r19, [%rd2];
	st.shared.u32 	[%r4], %r19;
	bar.sync 	0;
	@%p2 bra 	$L__BB1_8;
	mov.u32 	%r24, %r14;
$L__BB1_4:
	mov.u32 	%r7, %r24;
	rem.s32 	%r20, %r23, %r7;
	shr.u32 	%r24, %r7, 1;
	setp.ge.s32 	%p3, %r20, %r24;
	@%p3 bra 	$L__BB1_7;
	ld.shared.u32 	%r9, [%r4];
	shl.b32 	%r21, %r24, 2;
	add.s32 	%r10, %r4, %r21;
	ld.shared.u32 	%r11, [%r10];
	setp.le.s32 	%p4, %r9, %r11;
	@%p4 bra 	$L__BB1_7;
	st.shared.u32 	[%r4], %r11;
	st.shared.u32 	[%r10], %r9;
$L__BB1_7:
	bar.sync 	0;
	setp.gt.u32 	%p5, %r7, 3;
	@%p5 bra 	$L__BB1_4;
$L__BB1_8:
	ld.shared.u32 	%r22, [%r4];
	st.global.u32 	[%rd2], %r22;
	add.s32 	%r23, %r23, %r5;
	setp.lt.s32 	%p6, %r23, %r13;
	@%p6 bra 	$L__BB1_2;
$L__BB1_9:
	bar.sync 	0;
	ret;

}
	// .globl	_Z24kernel_bitonic_sort_initPiii
.visible .entry _Z24kernel_bitonic_sort_initPiii(
	.param .u64 .ptr .align 1 _Z24kernel_bitonic_sort_initPiii_param_0,
	.param .u32 _Z24kernel_bitonic_sort_initPiii_param_1,
	.param .u32 _Z24kernel_bitonic_sort_initPiii_param_2
)
{
	.reg .pred 	%p<5>;
	.reg .b32 	%r<22>;
	.reg .b64 	%rd<7>;

	ld.param.u64 	%rd4, [_Z24kernel_bitonic_sort_initPiii_param_0];
	ld.param.u32 	%r10, [_Z24kernel_bitonic_sort_initPiii_param_1];
	ld.param.u32 	%r11, [_Z24kernel_bitonic_sort_initPiii_param_2];
	mov.u32 	%r12, %ctaid.x;
	mov.u32 	%r1, %ntid.x;
	mov.u32 	%r13, %tid.x;
	mad.lo.s32 	%r21, %r12, %r1, %r13;
	setp.ge.s32 	%p1, %r21, %r10;
	@%p1 bra 	$L__BB2_6;
	cvta.to.global.u64 	%rd1, %rd4;
	shr.u32 	%r14, %r11, 31;
	add.s32 	%r15, %r11, %r14;
	shr.s32 	%r3, %r15, 1;
	mov.u32 	%r16, %nctaid.x;
	mul.lo.s32 	%r4, %r1, %r16;
$L__BB2_2:
	bar.sync 	0;
	rem.s32 	%r6, %r21, %r11;
	setp.ge.s32 	%p2, %r6, %r3;
	@%p2 bra 	$L__BB2_5;
	mul.wide.s32 	%rd5, %r21, 4;
	add.s64 	%rd2, %rd1, %rd5;
	ld.global.u32 	%r7, [%rd2];
	not.b32 	%r17, %r6;
	add.s32 	%r18, %r21, %r11;
	add.s32 	%r19, %r18, %r17;
	sub.s32 	%r20, %r19, %r6;
	mul.wide.s32 	%rd6, %r20, 4;
	add.s64 	%rd3, %rd1, %rd6;
	ld.global.u32 	%r8, [%rd3];
	setp.le.s32 	%p3, %r7, %r8;
	@%p3 bra 	$L__BB2_5;
	st.global.u32 	[%rd2], %r8;
	st.global.u32 	[%rd3], %r7;
$L__BB2_5:
	add.s32 	%r21, %r21, %r4;
	setp.lt.s32 	%p4, %r21, %r10;
	@%p4 bra 	$L__BB2_2;
$L__BB2_6:
	bar.sync 	0;
	ret;

}


// ===== COMPILED SASS (sm_100) =====

	.target	sm_100

	.elftype	@"ET_EXEC"


//--------------------- .note.nv.tkinfo           --------------------------
	.section	.note.nv.tkinfo,"",@"SHT_NOTE"
	.sectionflags	@"SHF_NOTE_NV_TKINFO"
	.tkinfo
        /*0018*/ 	.word	0x00000002
        /*0030*/ 	.string	""
        /*0030*/ 	.string	"ptxas"
        /*0030*/ 	.string	"Cuda compilation tools, release 13.0, V13.0.88"
        /*0030*/ 	.string	"Build cuda_13.0.r13.0/compiler.36424714_0"
        /*0030*/ 	.string	"-arch sm_100 -m 64 "



//--------------------- .note.nv.cuinfo           --------------------------
	.section	.note.nv.cuinfo,"",@"SHT_NOTE"
	.sectionflags	@"SHF_NOTE_NV_CUINFO"
        /*0018*/ 	.short	0x0002
        /*001a*/ 	.short	0x0064
        /*001c*/ 	.short	0x0082
	.zero		2


//--------------------- .nv.info                  --------------------------
	.section	.nv.info,"",@"SHT_CUDA_INFO"
	.align	4


	//----- nvinfo : EIATTR_REGCOUNT
	.align		4
        /*0000*/ 	.byte	0x04, 0x2f
        /*0002*/ 	.short	(.L_1 - .L_0)
	.align		4
.L_0:
        /*0004*/ 	.word	index@(_Z36kernel_bitonic_step_and_proceed_globPiii)
        /*0008*/ 	.word	0x00000012


	//----- nvinfo : EIATTR_FRAME_SIZE
	.align		4
.L_1:
        /*000c*/ 	.byte	0x04, 0x11
        /*000e*/ 	.short	(.L_3 - .L_2)
	.align		4
.L_2:
        /*0010*/ 	.word	index@(_Z36kernel_bitonic_step_and_proceed_globPiii)
        /*0014*/ 	.word	0x00000000


	//----- nvinfo : EIATTR_REGCOUNT
	.align		4
.L_3:
        /*0018*/ 	.byte	0x04, 0x2f
        /*001a*/ 	.short	(.L_5 - .L_4)
	.align		4
.L_4:
        /*001c*/ 	.word	index@(_Z31kernel_bitonic_step_and_proceedPiii)
        /*0020*/ 	.word	0x00000013


	//----- nvinfo : EIATTR_FRAME_SIZE
	.align		4
.L_5:
        /*0024*/ 	.byte	0x04, 0x11
        /*0026*/ 	.short	(.L_7 - .L_6)
	.align		4
.L_6:
        /*0028*/ 	.word	index@(_Z31kernel_bitonic_step_and_proceedPiii)
        /*002c*/ 	.word	0x00000000


	//----- nvinfo : EIATTR_REGCOUNT
	.align		4
.L_7:
        /*0030*/ 	.byte	0x04, 0x2f
        /*0032*/ 	.short	(.L_9 - .L_8)
	.align		4
.L_8:
        /*0034*/ 	.word	index@(_Z24kernel_bitonic_sort_initPiii)
        /*0038*/ 	.word	0x00000015


	//----- nvinfo : EIATTR_FRAME_SIZE
	.align		4
.L_9:
        /*003c*/ 	.byte	0x04, 0x11
        /*003e*/ 	.short	(.L_11 - .L_10)
	.align		4
.L_10:
        /*0040*/ 	.word	index@(_Z24kernel_bitonic_sort_initPiii)
        /*0044*/ 	.word	0x00000000


	//----- nvinfo : EIATTR_MIN_STACK_SIZE
	.align		4
.L_11:
        /*0048*/ 	.byte	0x04, 0x12
        /*004a*/ 	.short	(.L_13 - .L_12)
	.align		4
.L_12:
        /*004c*/ 	.word	index@(_Z24kernel_bitonic_sort_initPiii)
        /*0050*/ 	.word	0x00000000


	//----- nvinfo : EIATTR_MIN_STACK_SIZE
	.align		4
.L_13:
        /*0054*/ 	.byte	0x04, 0x12
        /*0056*/ 	.short	(.L_15 - .L_14)
	.align		4
.L_14:
        /*0058*/ 	.word	index@(_Z31kernel_bitonic_step_and_proceedPiii)
        /*005c*/ 	.word	0x00000000


	//----- nvinfo : EIATTR_MIN_STACK_SIZE
	.align		4
.L_15:
        /*0060*/ 	.byte	0x04, 0x12
        /*0062*/ 	.short	(.L_17 - .L_16)
	.align		4
.L_16:
        /*0064*/ 	.word	index@(_Z36kernel_bitonic_step_and_proceed_globPiii)
        /*0068*/ 	.word	0x00000000
.L_17:


//--------------------- .nv.compat                --------------------------
	.section	.nv.compat,"",@"SHT_CUDA_COMPAT_INFO"
	.align	4
        /*0000*/ 	.byte	0x02, 0x09, 0x00, 0x00, 0x02, 0x02, 0x01, 0x00, 0x02, 0x05, 0x05, 0x00, 0x03, 0x07, 0x01, 0x01
        /*0010*/ 	.byte	0x02, 0x03, 0x00, 0x00, 0x02, 0x06, 0x01, 0x00, 0x04, 0x0b, 0x08, 0x00, 0x09, 0x00, 0x00, 0x00
        /*0020*/ 	.byte	0x00, 0x00, 0x00, 0x00


//--------------------- .nv.info._Z24kernel_bitonic_sort_initPiii --------------------------
	.section	.nv.info._Z24kernel_bitonic_sort_initPiii,"",@"SHT_CUDA_INFO"
	.sectionflags	@""
	.align	4


	//----- nvinfo : EIATTR_CUDA_API_VERSION
	.align		4
        /*0000*/ 	.byte	0x04, 0x37
        /*0002*/ 	.short	(.L_19 - .L_18)
.L_18:
        /*0004*/ 	.word	0x00000082


	//----- nvinfo : EIATTR_KPARAM_INFO
	.align		4
.L_19:
        /*0008*/ 	.byte	0x04, 0x17
        /*000a*/ 	.short	(.L_21 - .L_20)
.L_20:
        /*000c*/ 	.word	0x00000000
        /*0010*/ 	.short	0x0002
        /*0012*/ 	.short	0x000c
        /*0014*/ 	.byte	0x00, 0xf0, 0x11, 0x00


	//----- nvinfo : EIATTR_KPARAM_INFO
	.align		4
.L_21:
        /*0018*/ 	.byte	0x04, 0x17
        /*001a*/ 	.short	(.L_23 - .L_22)
.L_22:
        /*001c*/ 	.word	0x00000000
        /*0020*/ 	.short	0x0001
        /*0022*/ 	.short	0x0008
        /*0024*/ 	.byte	0x00, 0xf0, 0x11, 0x00


	//----- nvinfo : EIATTR_KPARAM_INFO
	.align		4
.L_23:
        /*0028*/ 	.byte	0x04, 0x17
        /*002a*/ 	.short	(.L_25 - .L_24)
.L_24:
        /*002c*/ 	.word	0x00000000
        /*0030*/ 	.short	0x0000
        /*0032*/ 	.short	0x0000
        /*0034*/ 	.byte	0x00, 0xf5, 0x21, 0x00


	//----- nvinfo : EIATTR_SPARSE_MMA_MASK
	.align		4
.L_25:
        /*0038*/ 	.byte	0x03, 0x50
        /*003a*/ 	.short	0x0000


	//----- nvinfo : EIATTR_MAXREG_COUNT
	.align		4
        /*003c*/ 	.byte	0x03, 0x1b
        /*003e*/ 	.short	0x00ff


	//----- nvinfo : EIATTR_NUM_BARRIERS
	.align		4
        /*0040*/ 	.byte	0x02, 0x4c
        /*0042*/ 	.byte	0x01
	.zero		1


	//----- nvinfo : EIATTR_MERCURY_ISA_VERSION
	.align		4
        /*0044*/ 	.byte	0x03, 0x5f
        /*0046*/ 	.short	0x0101


	//----- nvinfo : EIATTR_VRC_CTA_INIT_COUNT
	.align		4
        /*0048*/ 	.byte	0x02, 0x4a
	.zero		1
	.zero		1


	//----- nvinfo : EIATTR_EXIT_INSTR_OFFSETS
	.align		4
        /*004c*/ 	.byte	0x04, 0x1c
        /*004e*/ 	.short	(.L_27 - .L_26)


	//   ....[0]....
.L_26:
        /*0050*/ 	.word	0x00000450


	//----- nvinfo : EIATTR_CRS_STACK_SIZE
	.align		4
.L_27:
        /*0054*/ 	.byte	0x04, 0x1e
        /*0056*/ 	.short	(.L_29 - .L_28)
.L_28:
        /*0058*/ 	.word	0x00000000


	//----- nvinfo : EIATTR_CBANK_PARAM_SIZE
	.align		4
.L_29:
        /*005c*/ 	.byte	0x03, 0x19
        /*005e*/ 	.short	0x0010


	//----- nvinfo : EIATTR_PARAM_CBANK
	.align		4
        /*0060*/ 	.byte	0x04, 0x0a
        /*0062*/ 	.short	(.L_31 - .L_30)
	.align		4
.L_30:
        /*0064*/ 	.word	index@(.nv.constant0._Z24kernel_bitonic_sort_initPiii)
        /*0068*/ 	.short	0x0380
        /*006a*/ 	.short	0x0010


	//----- nvinfo : EIATTR_SW_WAR
	.align		4
.L_31:
        /*006c*/ 	.byte	0x04, 0x36
        /*006e*/ 	.short	(.L_33 - .L_32)
.L_32:
        /*0070*/ 	.word	0x00000008
.L_33:


//--------------------- .nv.info._Z31kernel_bitonic_step_and_proceedPiii --------------------------
	.section	.nv.info._Z31kernel_bitonic_step_and_proceedPiii,"",@"SHT_CUDA_INFO"
	.sectionflags	@""
	.align	4


	//----- nvinfo : EIATTR_CUDA_API_VERSION
	.align		4
        /*0000*/ 	.byte	0x04, 0x37
        /*0002*/ 	.short	(.L_35 - .L_34)
.L_34:
        /*0004*/ 	.word	0x00000082


	//----- nvinfo : EIATTR_KPARAM_INFO
	.align		4
.L_35:
        /*0008*/ 	.byte	0x04, 0x17
        /*000a*/ 	.short	(.L_37 - .L_36)
.L_36:
        /*000c*/ 	.word	0x00000000
        /*0010*/ 	.short	0x0002
        /*0012*/ 	.short	0x000c
        /*0014*/ 	.byte	0x00, 0xf0, 0x11, 0x00


	//----- nvinfo : EIATTR_KPARAM_INFO
	.align		4
.L_37:
        /*0018*/ 	.byte	0x04, 0x17
        /*001a*/ 	.short	(.L_39 - .L_38)
.L_38:
        /*001c*/ 	.word	0x00000000
        /*0020*/ 	.short	0x0001
        /*0022*/ 	.short	0x0008
        /*0024*/ 	.byte	0x00, 0xf0, 0x11, 0x00


	//----- nvinfo : EIATTR_KPARAM_INFO
	.align		4
.L_39:
        /*0028*/ 	.byte	0x04, 0x17
        /*002a*/ 	.short	(.L_41 - .L_40)
.L_40:
        /*002c*/ 	.word	0x00000000
        /*0030*/ 	.short	0x0000
        /*0032*/ 	.short	0x0000
        /*0034*/ 	.byte	0x00, 0xf5, 0x21, 0x00


	//----- nvinfo : EIATTR_SPARSE_MMA_MASK
	.align		4
.L_41:
        /*0038*/ 	.byte	0x03, 0x50
        /*003a*/ 	.short	0x0000


	//----- nvinfo : EIATTR_MAXREG_COUNT
	.align		4
        /*003c*/ 	.byte	0x03, 0x1b
        /*003e*/ 	.short	0x00ff


	//----- nvinfo : EIATTR_NUM_BARRIERS
	.align		4
        /*0040*/ 	.byte	0x02, 0x4c
        /*0042*/ 	.byte	0x01
	.zero		1


	//----- nvinfo : EIATTR_MERCURY_ISA_VERSION
	.align		4
        /*0044*/ 	.byte	0x03, 0x5f
        /*0046*/ 	.short	0x0101


	//----- nvinfo : EIATTR_VRC_CTA_INIT_COUNT
	.align		4
        /*0048*/ 	.byte	0x02, 0x4a
	.zero		1
	.zero		1


	//----- nvinfo : EIATTR_EXIT_INSTR_OFFSETS
	.align		4
        /*004c*/ 	.byte	0x04, 0x1c
        /*004e*/ 	.short	(.L_43 - .L_42)


	//   ....[0]....
.L_42:
        /*0050*/ 	.word	0x000004d0


	//----- nvinfo : EIATTR_CRS_STACK_SIZE
	.align		4
.L_43:
        /*0054*/ 	.byte	0x04, 0x1e
        /*0056*/ 	.short	(.L_45 - .L_44)
.L_44:
        /*0058*/ 	.word	0x00000000


	//----- nvinfo : EIATTR_CBANK_PARAM_SIZE
	.align		4
.L_45:
        /*005c*/ 	.byte	0x03, 0x19
        /*005e*/ 	.short	0x0010


	//----- nvinfo : EIATTR_PARAM_CBANK
	.align		4
        /*0060*/ 	.byte	0x04, 0x0a
        /*0062*/ 	.short	(.L_47 - .L_46)
	.align		4
.L_46:
        /*0064*/ 	.word	index@(.nv.constant0._Z31kernel_bitonic_step_and_proceedPiii)
        /*0068*/ 	.short	0x0380
        /*006a*/ 	.short	0x0010


	//----- nvinfo : EIATTR_SW_WAR
	.align		4
.L_47:
        /*006c*/ 	.byte	0x04, 0x36
        /*006e*/ 	.short	(.L_49 - .L_48)
.L_48:
        /*0070*/ 	.word	0x00000008
.L_49:


//--------------------- .nv.info._Z36kernel_bitonic_step_and_proceed_globPiii --------------------------
	.section	.nv.info._Z36kernel_bitonic_step_and_proceed_globPiii,"",@"SHT_CUDA_INFO"
	.sectionflags	@""
	.align	4


	//----- nvinfo : EIATTR_CUDA_API_VERSION
	.align		4
        /*0000*/ 	.byte	0x04, 0x37
        /*0002*/ 	.short	(.L_51 - .L_50)
.L_50:
        /*0004*/ 	.word	0x00000082


	//----- nvinfo : EIATTR_KPARAM_INFO
	.align		4
.L_51:
        /*0008*/ 	.byte	0x04, 0x17
        /*000a*/ 	.short	(.L_53 - .L_52)
.L_52:
        /*000c*/ 	.word	0x00000000
        /*0010*/ 	.short	0x0002
        /*0012*/ 	.short	0x000c
        /*0014*/ 	.byte	0x00, 0xf0, 0x11, 0x00


	//----- nvinfo : EIATTR_KPARAM_INFO
	.align		4
.L_53:
        /*0018*/ 	.byte	0x04, 0x17
        /*001a*/ 	.short	(.L_55 - .L_54)
.L_54:
        /*001c*/ 	.word	0x00000000
        /*0020*/ 	.short	0x0001
        /*0022*/ 	.short	0x0008
        /*0024*/ 	.byte	0x00, 0xf0, 0x11, 0x00


	//----- nvinfo : EIATTR_KPARAM_INFO
	.align		4
.L_55:
        /*0028*/ 	.byte	0x04, 0x17
        /*002a*/ 	.short	(.L_57 - .L_56)
.L_56:
        /*002c*/ 	.word	0x00000000
        /*0030*/ 	.short	0x0000
        /*0032*/ 	.short	0x0000
        /*0034*/ 	.byte	0x00, 0xf5, 0x21, 0x00


	//----- nvinfo : EIATTR_SPARSE_MMA_MASK
	.align		4
.L_57:
        /*0038*/ 	.byte	0x03, 0x50
        /*003a*/ 	.short	0x0000


	//----- nvinfo : EIATTR_MAXREG_COUNT
	.align		4
        /*003c*/ 	.byte	0x03, 0x1b
        /*003e*/ 	.short	0x00ff


	//----- nvinfo : EIATTR_NUM_BARRIERS
	.align		4
        /*0040*/ 	.byte	0x02, 0x4c
        /*0042*/ 	.byte	0x01
	.zero		1


	//----- nvinfo : EIATTR_MERCURY_ISA_VERSION
	.align		4
        /*0044*/ 	.byte	0x03, 0x5f
        /*0046*/ 	.short	0x0101


	//----- nvinfo : EIATTR_VRC_CTA_INIT_COUNT
	.align		4
        /*0048*/ 	.byte	0x02, 0x4a
	.zero		1
	.zero		1


	//----- nvinfo : EIATTR_EXIT_INSTR_OFFSETS
	.align		4
        /*004c*/ 	.byte	0x04, 0x1c
        /*004e*/ 	.short	(.L_59 - .L_58)


	//   ....[0]....
.L_58:
        /*0050*/ 	.word	0x00000490


	//----- nvinfo : EIATTR_CRS_STACK_SIZE
	.align		4
.L_59:
        /*0054*/ 	.byte	0x04, 0x1e
        /*0056*/ 	.short	(.L_61 - .L_60)
.L_60:
        /*0058*/ 	.word	0x00000000


	//----- nvinfo : EIATTR_CBANK_PARAM_SIZE
	.align		4
.L_61:
        /*005c*/ 	.byte	0x03, 0x19
        /*005e*/ 	.short	0x0010


	//----- nvinfo : EIATTR_PARAM_CBANK
	.align		4
        /*0060*/ 	.byte	0x04, 0x0a
        /*0062*/ 	.short	(.L_63 - .L_62)
	.align		4
.L_62:
        /*0064*/ 	.word	index@(.nv.constant0._Z36kernel_bitonic_step_and_proceed_globPiii)
        /*0068*/ 	.short	0x0380
        /*006a*/ 	.short	0x0010


	//----- nvinfo : EIATTR_SW_WAR
	.align		4
.L_63:
        /*006c*/ 	.byte	0x04, 0x36
        /*006e*/ 	.short	(.L_65 - .L_64)
.L_64:
        /*0070*/ 	.word	0x00000008
.L_65:


//--------------------- .nv.callgraph             --------------------------
	.section	.nv.callgraph,"",@"SHT_CUDA_CALLGRAPH"
	.align	4
	.sectionentsize	8
	.align		4
        /*0000*/ 	.word	0x00000000
	.align		4
        /*0004*/ 	.word	0xffffffff
	.align		4
        /*0008*/ 	.word	0x00000000
	.align		4
        /*000c*/ 	.word	0xfffffffe
	.align		4
        /*0010*/ 	.word	0x00000000
	.align		4
        /*0014*/ 	.word	0xfffffffd
	.align		4
        /*0018*/ 	.word	0x00000000
	.align		4
        /*001c*/ 	.word	0xfffffffc


//--------------------- .text._Z24kernel_bitonic_sort_initPiii --------------------------
	.section	.text._Z24kernel_bitonic_sort_initPiii,"ax",@progbits
	.align	128
        .global         _Z24kernel_bitonic_sort_initPiii
        .type           _Z24kernel_bitonic_sort_initPiii,@function
        .size           _Z24kernel_bitonic_sort_initPiii,(.L_x_19 - _Z24kernel_bitonic_sort_initPiii)
        .other          _Z24kernel_bitonic_sort_initPiii,@"STO_CUDA_ENTRY STV_DEFAULT"
_Z24kernel_bitonic_sort_initPiii:
.text._Z24kernel_bitonic_sort_initPiii:
[----:B------:R-:W-:Y:S01]  /*0000*/  LDC R1, c[0x0][0x37c] ;  /* 0x0000df00ff017b82 */ /* 0x000fe20000000800 */
[----:B------:R-:W0:Y:S07]  /*0010*/  S2R R3, SR_TID.X ;  /* 0x0000000000037919 */ /* 0x000e2e0000002100 */
[----:B------:R-:W0:Y:S01]  /*0020*/  S2UR UR4, SR_CTAID.X ;  /* 0x00000000000479c3 */ /* 0x000e220000002500 */
[----:B------:R-:W1:Y:S01]  /*0030*/  LDCU UR5, c[0x0][0x388] ;  /* 0x00007100ff0577ac */ /* 0x000e620008000800 */
[----:B------:R-:W2:Y:S06]  /*0040*/  LDCU UR6, c[0x0][0x388] ;  /* 0x00007100ff0677ac */ /* 0x000eac0008000800 */
[----:B------:R-:W0:Y:S02]  /*0050*/  LDC R14, c[0x0][0x360] ;  /* 0x0000d800ff0e7b82 */ /* 0x000e240000000800 */
[----:B0-----:R-:W-:-:S05]  /*0060*/  IMAD R10, R14, UR4, R3 ;  /* 0x000000040e0a7c24 */ /* 0x001fca000f8e0203 */
[----:B-1----:R-:W-:-:S13]  /*0070*/  ISETP.GE.AND P0, PT, R10, UR5, PT ;  /* 0x000000050a007c0c */ /* 0x002fda000bf06270 */
[----:B--2---:R-:W-:Y:S05]  /*0080*/  @P0 BRA `(.L_x_0) ;  /* 0x0000000000e80947 */ /* 0x004fea0003800000 */
[----:B------:R-:W0:Y:S01]  /*0090*/  LDC R11, c[0x0][0x38c] ;  /* 0x0000e300ff0b7b82 */ /* 0x000e220000000800 */
[----:B------:R-:W1:Y:S07]  /*00a0*/  LDCU UR4, c[0x0][0x370] ;  /* 0x00006e00ff0477ac */ /* 0x000e6e0008000800 */
[----:B------:R-:W2:Y:S08]  /*00b0*/  LDC R6, c[0x0][0x38c] ;  /* 0x0000e300ff067b82 */ /* 0x000eb00000000800 */
[----:B------:R-:W3:Y:S01]  /*00c0*/  LDC.64 R4, c[0x0][0x358] ;  /* 0x0000d600ff047b82 */ /* 0x000ee20000000a00 */
[----:B-1----:R-:W-:Y:S01]  /*00d0*/  IMAD R14, R14, UR4, RZ ;  /* 0x000000040e0e7c24 */ /* 0x002fe2000f8e02ff */
[----:B0-----:R-:W-:-:S06]  /*00e0*/  IABS R0, R11 ;  /* 0x0000000b00007213 */ /* 0x001fcc0000000000 */
[----:B------:R-:W0:Y:S01]  /*00f0*/  LDC.64 R2, c[0x0][0x380] ;  /* 0x0000e000ff027b82 */ /* 0x000e220000000a00 */
[----:B------:R-:W1:Y:S01]  /*0100*/  I2F.RP R7, R0 ;  /* 0x0000000000077306 */ /* 0x000e620000209400 */
[----:B--2---:R-:W-:Y:S02]  /*0110*/  ISETP.NE.AND P0, PT, R6, RZ, PT ;  /* 0x000000ff0600720c */ /* 0x004fe40003f05270 */
[----:B------:R-:W-:-:S05]  /*0120*/  IABS R18, R6 ;  /* 0x0000000600127213 */ /* 0x000fca0000000000 */
[----:B-1----:R-:W1:Y:S02]  /*0130*/  MUFU.RCP R7, R7 ;  /* 0x0000000700077308 */ /* 0x002e640000001000 */
[----:B-1----:R-:W-:-:S06]  /*0140*/  VIADD R8, R7, 0xffffffe ;  /* 0x0ffffffe07087836 */ /* 0x002fcc0000000000 */
[----:B------:R1:W2:Y:S02]  /*0150*/  F2I.FTZ.U32.TRUNC.NTZ R9, R8 ;  /* 0x0000000800097305 */ /* 0x0002a4000021f000 */
[----:B-1----:R-:W-:Y:S02]  /*0160*/  IMAD.MOV.U32 R8, RZ, RZ, RZ ;  /* 0x000000ffff087224 */ /* 0x002fe400078e00ff */
[----:B--2---:R-:W-:-:S04]  /*0170*/  IMAD.MOV R13, RZ, RZ, -R9 ;  /* 0x000000ffff0d7224 */ /* 0x004fc800078e0a09 */
[----:B------:R-:W-:-:S04]  /*0180*/  IMAD R13, R13, R0, RZ ;  /* 0x000000000d0d7224 */ /* 0x000fc800078e02ff */
[----:B------:R-:W-:Y:S01]  /*0190*/  IMAD.HI.U32 R7, R9, R13, R8 ;  /* 0x0000000d09077227 */ /* 0x000fe200078e0008 */
[----:B------:R-:W-:-:S03]  /*01a0*/  LEA.HI R8, R11, R11, RZ, 0x1 ;  /* 0x0000000b0b087211 */ /* 0x000fc600078f08ff */
[----:B------:R-:W-:Y:S01]  /*01b0*/  IMAD.MOV.U32 R13, RZ, RZ, R10 ;  /* 0x000000ffff0d7224 */ /* 0x000fe200078e000a */
[----:B0--3--:R-:W-:-:S07]  /*01c0*/  SHF.R.S32.HI R12, RZ, 0x1, R8 ;  /* 0x00000001ff0c7819 */ /* 0x009fce0000011408 */
.L_x_3:
[----:B0-----:R-:W-:Y:S01]  /*01d0*/  IABS R10, R13 ;  /* 0x0000000d000a7213 */ /* 0x001fe20000000000 */
[----:B------:R-:W-:Y:S05]  /*01e0*/  WARPSYNC.ALL ;  /* 0x0000000000007948 */ /* 0x000fea0003800000 */
[----:B------:R-:W-:Y:S01]  /*01f0*/  IMAD.HI.U32 R8, R7, R10, RZ ;  /* 0x0000000a07087227 */ /* 0x000fe200078e00ff */
[----:B------:R-:W-:Y:S01]  /*0200*/  BAR.SYNC.DEFER_BLOCKING 0x0 ;  /* 0x0000000000007b1d */ /* 0x000fe20000010000 */
[----:B------:R-:W-:Y:S02]  /*0210*/  ISETP.GE.AND P2, PT, R13, RZ, PT ;  /* 0x000000ff0d00720c */ /* 0x000fe40003f46270 */
[----:B------:R-:W-:-:S03]  /*0220*/  IMAD.MOV R9, RZ, RZ, -R8 ;  /* 0x000000ffff097224 */ /* 0x000fc600078e0a08 */
[----:B------:R-:W-:Y:S01]  /*0230*/  BSSY.RECONVERGENT B0, `(.L_x_1) ;  /* 0x000001c000007945 */ /* 0x000fe20003800200 */
[----:B------:R-:W-:-:S05]  /*0240*/  IMAD R9, R18, R9, R10 ;  /* 0x0000000912097224 */ /* 0x000fca00078e020a */
[----:B------:R-:W-:-:S13]  /*0250*/  ISETP.GT.U32.AND P1, PT, R0, R9, PT ;  /* 0x000000090000720c */ /* 0x000fda0003f24070 */
[----:B------:R-:W-:-:S05]  /*0260*/  @!P1 IMAD.IADD R9, R9, 0x1, -R18 ;  /* 0x0000000109099824 */ /* 0x000fca00078e0a12 */
[----:B------:R-:W-:-:S13]  /*0270*/  ISETP.GT.U32.AND P1, PT, R0, R9, PT ;  /* 0x000000090000720c */ /* 0x000fda0003f24070 */
[----:B------:R-:W-:-:S04]  /*0280*/  @!P1 IMAD.IADD R9, R9, 0x1, -R18 ;  /* 0x0000000109099824 */ /* 0x000fc800078e0a12 */
[----:B------:R-:W-:Y:S01]  /*0290*/  @!P2 IMAD.MOV R9, RZ, RZ, -R9 ;  /* 0x000000ffff09a224 */ /* 0x000fe200078e0a09 */
[----:B------:R-:W-:-:S04]  /*02a0*/  @!P0 LOP3.LUT R9, RZ, R6, RZ, 0x33, !PT ;  /* 0x00000006ff098212 */ /* 0x000fc800078e33ff */
[----:B------:R-:W-:-:S13]  /*02b0*/  ISETP.GE.AND P1, PT, R9, R12, PT ;  /* 0x0000000c0900720c */ /* 0x000fda0003f26270 */
[----:B------:R-:W-:Y:S05]  /*02c0*/  @P1 BRA `(.L_x_2) ;  /* 0x0000000000481947 */ /* 0x000fea0003800000 */
[----:B------:R-:W-:Y:S02]  /*02d0*/  LOP3.LUT R8, RZ, R9, RZ, 0x33, !PT ;  /* 0x00000009ff087212 */ /* 0x000fe400078e33ff */
[----:B------:R-:W-:Y:S02]  /*02e0*/  R2UR UR4, R4 ;  /* 0x00000000040472ca */ /* 0x000fe400000e0000 */
[----:B------:R-:W-:Y:S02]  /*02f0*/  IADD3 R8, PT, PT, R8, R6, R13 ;  /* 0x0000000608087210 */ /* 0x000fe40007ffe00d */
[C---:B------:R-:W-:Y:S02]  /*0300*/  R2UR UR5, R5.reuse ;  /* 0x00000000050572ca */ /* 0x040fe400000e0000 */
[----:B------:R-:W-:Y:S01]  /*0310*/  R2UR UR8, R4 ;  /* 0x00000000040872ca */ /* 0x000fe200000e0000 */
[----:B------:R-:W-:Y:S01]  /*0320*/  IMAD.IADD R11, R8, 0x1, -R9 ;  /* 0x00000001080b7824 */ /* 0x000fe200078e0a09 */
[----:B------:R-:W-:Y:S01]  /*0330*/  R2UR UR9, R5 ;  /* 0x00000000050972ca */ /* 0x000fe200000e0000 */
[----:B------:R-:W-:-:S04]  /*0340*/  IMAD.WIDE R8, R13, 0x4, R2 ;  /* 0x000000040d087825 */ /* 0x000fc800078e0202 */
[----:B------:R-:W-:-:S04]  /*0350*/  IMAD.WIDE R10, R11, 0x4, R2 ;  /* 0x000000040b0a7825 */ /* 0x000fc800078e0202 */
[----:B------:R-:W2:Y:S04]  /*0360*/  LDG.E R15, desc[UR4][R8.64] ;  /* 0x00000004080f7981 */ /* 0x000ea8000c1e1900 */
[----:B------:R-:W2:Y:S02]  /*0370*/  LDG.E R16, desc[UR8][R10.64] ;  /* 0x000000080a107981 */ /* 0x000ea4000c1e1900 */
[----:B--2---:R-:W-:-:S13]  /*0380*/  ISETP.GT.AND P1, PT, R15, R16, PT ;  /* 0x000000100f00720c */ /* 0x004fda0003f24270 */
[C---:B------:R-:W-:Y:S02]  /*0390*/  @P1 R2UR UR4, R4.reuse ;  /* 0x00000000040412ca */ /* 0x040fe400000e0000 */
[C---:B------:R-:W-:Y:S02]  /*03a0*/  @P1 R2UR UR5, R5.reuse ;  /* 0x00000000050512ca */ /* 0x040fe400000e0000 */
[----:B------:R-:W-:Y:S02]  /*03b0*/  @P1 R2UR UR8, R4 ;  /* 0x00000000040812ca */ /* 0x000fe400000e0000 */
[----:B------:R-:W-:-:S09]  /*03c0*/  @P1 R2UR UR9, R5 ;  /* 0x00000000050912ca */ /* 0x000fd200000e0000 */
[----:B------:R0:W-:Y:S04]  /*03d0*/  @P1 STG.E desc[UR4][R8.64], R16 ;  /* 0x0000001008001986 */ /* 0x0001e8000c101904 */
[----:B------:R0:W-:Y:S02]  /*03e0*/  @P1 STG.E desc[UR8][R10.64], R15 ;  /* 0x0000000f0a001986 */ /* 0x0001e4000c101908 */
.L_x_2:
[----:B------:R-:W-:Y:S05]  /*03f0*/  BSYNC.RECONVERGENT B0 ;  /* 0x0000000000007941 */ /* 0x000fea0003800200 */
.L_x_1:
[----:B------:R-:W-:-:S05]  /*0400*/  IMAD.IADD R13, R14, 0x1, R13 ;  /* 0x000000010e0d7824 */ /* 0x000fca00078e020d */
[----:B------:R-:W-:-:S13]  /*0410*/  ISETP.GE.AND P1, PT, R13, UR6, PT ;  /* 0x000000060d007c0c */ /* 0x000fda000bf26270 */
[----:B------:R-:W-:Y:S05]  /*0420*/  @!P1 BRA `(.L_x_3) ;  /* 0xfffffffc00689947 */ /* 0x000fea000383ffff */
.L_x_0:
[----:B------:R-:W-:Y:S05]  /*0430*/  WARPSYNC.ALL ;  /* 0x0000000000007948 */ /* 0x000fea0003800000 */
[----:B------:R-:W-:Y:S06]  /*0440*/  BAR.SYNC.DEFER_BLOCKING 0x0 ;  /* 0x0000000000007b1d */ /* 0x000fec0000010000 */
[----:B------:R-:W-:Y:S05]  /*0450*/  EXIT ;  /* 0x000000000000794d */ /* 0x000fea0003800000 */
.L_x_4:
[----:B------:R-:W-:-:S00]  /*0460*/  BRA `(.L_x_4) ;  /* 0xfffffffc00fc7947 */ /* 0x000fc0000383ffff */
[----:B------:R-:W-:-:S00]  /*0470*/  NOP ;  /* 0x0000000000007918 */ /* 0x000fc00000000000 */
        /* <DEDUP_REMOVED lines=8> */
.L_x_19:


//--------------------- .text._Z31kernel_bitonic_step_and_proceedPiii --------------------------
	.section	.text._Z31kernel_bitonic_step_and_proceedPiii,"ax",@progbits
	.align	128
        .global         _Z31kernel_bitonic_step_and_proceedPiii
        .type           _Z31kernel_bitonic_step_and_proceedPiii,@function
        .size           _Z31kernel_bitonic_step_and_proceedPiii,(.L_x_20 - _Z31kernel_bitonic_step_and_proceedPiii)
        .other          _Z31kernel_bitonic_step_and_proceedPiii,@"STO_CUDA_ENTRY STV_DEFAULT"
_Z31kernel_bitonic_step_and_proceedPiii:
.text._Z31kernel_bitonic_step_and_proceedPiii:
[----:B------:R-:W-:Y:S01]  /*0000*/  LDC R1, c[0x0][0x37c] ;  /* 0x0000df00ff017b82 */ /* 0x000fe20000000800 */
[----:B------:R-:W0:Y:S07]  /*0010*/  S2R R4, SR_TID.X ;  /* 0x0000000000047919 */ /* 0x000e2e0000002100 */
[----:B------:R-:W0:Y:S01]  /*0020*/  S2UR UR4, SR_CTAID.X ;  /* 0x00000000000479c3 */ /* 0x000e220000002500 */
[----:B------:R-:W1:Y:S07]  /*0030*/  LDCU UR5, c[0x0][0x388] ;  /* 0x00007100ff0577ac */ /* 0x000e6e0008000800 */
[----:B------:R-:W0:Y:S02]  /*0040*/  LDC R5, c[0x0][0x360] ;  /* 0x0000d800ff057b82 */ /* 0x000e240000000800 */
[----:B0-----:R-:W-:-:S05]  /*0050*/  IMAD R0, R5, UR4, R4 ;  /* 0x0000000405007c24 */ /* 0x001fca000f8e0204 */
[----:B-1----:R-:W-:-:S13]  /*0060*/  ISETP.GE.AND P0, PT, R0, UR5, PT ;  /* 0x0000000500007c0c */ /* 0x002fda000bf06270 */
[----:B------:R-:W-:Y:S05]  /*0070*/  @P0 BRA `(.L_x_5) ;  /* 0x00000004000c0947 */ /* 0x000fea0003800000 */
[----:B------:R-:W0:Y:S01]  /*0080*/  S2UR UR5, SR_CgaCtaId ;  /* 0x00000000000579c3 */ /* 0x000e220000008800 */
[----:B------:R-:W1:Y:S01]  /*0090*/  LDCU UR6, c[0x0][0x370] ;  /* 0x00006e00ff0677ac */ /* 0x000e620008000800 */
[----:B------:R-:W-:-:S06]  /*00a0*/  UMOV UR4, 0x400 ;  /* 0x0000040000047882 */ /* 0x000fcc0000000000 */
[----:B------:R-:W2:Y:S01]  /*00b0*/  LDC.64 R12, c[0x0][0x358] ;  /* 0x0000d600ff0c7b82 */ /* 0x000ea20000000a00 */
[----:B-1----:R-:W-:Y:S01]  /*00c0*/  IMAD R5, R5, UR6, RZ ;  /* 0x0000000605057c24 */ /* 0x002fe2000f8e02ff */
[----:B0-----:R-:W-:-:S06]  /*00d0*/  ULEA UR4, UR5, UR4, 0x18 ;  /* 0x0000000405047291 */ /* 0x001fcc000f8ec0ff */
[----:B------:R-:W-:-:S07]  /*00e0*/  LEA R4, R4, UR4, 0x2 ;  /* 0x0000000404047c11 */ /* 0x000fce000f8e10ff */
.L_x_10:
[----:B0-----:R-:W0:Y:S01]  /*00f0*/  LDC.64 R2, c[0x0][0x380] ;  /* 0x0000e000ff027b82 */ /* 0x001e220000000a00 */
[----:B--2---:R-:W-:Y:S02]  /*0100*/  R2UR UR4, R12 ;  /* 0x000000000c0472ca */ /* 0x004fe400000e0000 */
[----:B------:R-:W-:-:S05]  /*0110*/  R2UR UR5, R13 ;  /* 0x000000000d0572ca */ /* 0x000fca00000e0000 */
[----:B------:R-:W1:Y:S01]  /*0120*/  LDC R6, c[0x0][0x38c] ;  /* 0x0000e300ff067b82 */ /* 0x000e620000000800 */
[----:B0-----:R-:W-:-:S07]  /*0130*/  IMAD.WIDE R2, R0, 0x4, R2 ;  /* 0x0000000400027825 */ /* 0x001fce00078e0202 */
[----:B------:R-:W2:Y:S01]  /*0140*/  LDG.E R7, desc[UR4][R2.64] ;  /* 0x0000000402077981 */ /* 0x000ea2000c1e1900 */
[----:B------:R-:W-:Y:S05]  /*0150*/  WARPSYNC.ALL ;  /* 0x0000000000007948 */ /* 0x000fea0003800000 */
[----:B-1----:R-:W-:Y:S01]  /*0160*/  ISETP.GE.AND P0, PT, R6, 0x2, PT ;  /* 0x000000020600780c */ /* 0x002fe20003f06270 */
[----:B--2---:R0:W-:Y:S01]  /*0170*/  STS [R4], R7 ;  /* 0x0000000704007388 */ /* 0x0041e20000000800 */
[----:B------:R-:W-:Y:S11]  /*0180*/  BAR.SYNC.DEFER_BLOCKING 0x0 ;  /* 0x0000000000007b1d */ /* 0x000ff60000010000 */
[----:B------:R-:W-:Y:S05]  /*0190*/  @!P0 BRA `(.L_x_6) ;  /* 0x0000000000a48947 */ /* 0x000fea0003800000 */
[----:B------:R-:W0:Y:S01]  /*01a0*/  LDCU UR4, c[0x0][0x38c] ;  /* 0x00007180ff0477ac */ /* 0x000e220008000800 */
[----:B------:R-:W-:Y:S01]  /*01b0*/  IABS R6, R0 ;  /* 0x0000000000067213 */ /* 0x000fe20000000000 */
[----:B0-----:R-:W-:-:S07]  /*01c0*/  IMAD.U32 R7, RZ, RZ, UR4 ;  /* 0x00000004ff077e24 */ /* 0x001fce000f8e00ff */
.L_x_9:
[-C--:B------:R-:W-:Y:S01]  /*01d0*/  IABS R14, R7.reuse ;  /* 0x00000007000e7213 */ /* 0x080fe20000000000 */
[----:B------:R-:W-:Y:S01]  /*01e0*/  BSSY.RECONVERGENT B0, `(.L_x_7) ;  /* 0x0000021000007945 */ /* 0x000fe20003800200 */
[----:B------:R-:W-:Y:S02]  /*01f0*/  IABS R15, R7 ;  /* 0x00000007000f7213 */ /* 0x000fe40000000000 */
[----:B0-----:R-:W0:Y:S01]  /*0200*/  I2F.RP R10, R14 ;  /* 0x0000000e000a7306 */ /* 0x001e220000209400 */
[----:B------:R-:W-:Y:S02]  /*0210*/  IABS R16, R0 ;  /* 0x0000000000107213 */ /* 0x000fe40000000000 */
[----:B------:R-:W-:-:S05]  /*0220*/  ISETP.GE.AND P2, PT, R0, RZ, PT ;  /* 0x000000ff0000720c */ /* 0x000fca0003f46270 */
[----:B0-----:R-:W0:Y:S02]  /*0230*/  MUFU.RCP R10, R10 ;  /* 0x0000000a000a7308 */ /* 0x001e240000001000 */
[----:B0-----:R-:W-:Y:S02]  /*0240*/  VIADD R8, R10, 0xffffffe ;  /* 0x0ffffffe0a087836 */ /* 0x001fe40000000000 */
[----:B------:R-:W-:-:S04]  /*0250*/  IMAD.MOV R10, RZ, RZ, -R15 ;  /* 0x000000ffff0a7224 */ /* 0x000fc800078e0a0f */
[----:B------:R0:W1:Y:S02]  /*0260*/  F2I.FTZ.U32.TRUNC.NTZ R9, R8 ;  /* 0x0000000800097305 */ /* 0x000064000021f000 */
[----:B0-----:R-:W-:Y:S02]  /*0270*/  IMAD.MOV.U32 R8, RZ, RZ, RZ ;  /* 0x000000ffff087224 */ /* 0x001fe400078e00ff */
[----:B-1----:R-:W-:-:S04]  /*0280*/  IMAD.MOV R11, RZ, RZ, -R9 ;  /* 0x000000ffff0b7224 */ /* 0x002fc800078e0a09 */
[----:B------:R-:W-:-:S04]  /*0290*/  IMAD R11, R11, R14, RZ ;  /* 0x0000000e0b0b7224 */ /* 0x000fc800078e02ff */
[----:B------:R-:W-:-:S04]  /*02a0*/  IMAD.HI.U32 R9, R9, R11, R8 ;  /* 0x0000000b09097227 */ /* 0x000fc800078e0008 */
[----:B------:R-:W-:Y:S02]  /*02b0*/  IMAD.MOV.U32 R11, RZ, RZ, R16 ;  /* 0x000000ffff0b7224 */ /* 0x000fe400078e0010 */
[----:B------:R-:W-:-:S04]  /*02c0*/  IMAD.HI.U32 R9, R9, R6, RZ ;  /* 0x0000000609097227 */ /* 0x000fc800078e00ff */
[----:B------:R-:W-:Y:S02]  /*02d0*/  IMAD R9, R9, R10, R11 ;  /* 0x0000000a09097224 */ /* 0x000fe400078e020b */
[----:B------:R-:W-:-:S03]  /*02e0*/  IMAD.MOV.U32 R10, RZ, RZ, R7 ;  /* 0x000000ffff0a7224 */ /* 0x000fc600078e0007 */
[----:B------:R-:W-:-:S13]  /*02f0*/  ISETP.GT.U32.AND P0, PT, R14, R9, PT ;  /* 0x000000090e00720c */ /* 0x000fda0003f04070 */
[----:B------:R-:W-:Y:S01]  /*0300*/  @!P0 IMAD.IADD R9, R9, 0x1, -R14 ;  /* 0x0000000109098824 */ /* 0x000fe200078e0a0e */
[----:B------:R-:W-:-:S04]  /*0310*/  ISETP.NE.AND P0, PT, R7, RZ, PT ;  /* 0x000000ff0700720c */ /* 0x000fc80003f05270 */
[----:B------:R-:W-:-:S13]  /*0320*/  ISETP.GT.U32.AND P1, PT, R14, R9, PT ;  /* 0x000000090e00720c */ /* 0x000fda0003f24070 */
[----:B------:R-:W-:-:S04]  /*0330*/  @!P1 IMAD.IADD R9, R9, 0x1, -R14 ;  /* 0x0000000109099824 */ /* 0x000fc800078e0a0e */
[----:B------:R-:W-:Y:S01]  /*0340*/  @!P2 IMAD.MOV R9, RZ, RZ, -R9 ;  /* 0x000000ffff09a224 */ /* 0x000fe200078e0a09 */
[----:B------:R-:W-:Y:S02]  /*0350*/  @!P0 LOP3.LUT R9, RZ, R7, RZ, 0x33, !PT ;  /* 0x00000007ff098212 */ /* 0x000fe400078e33ff */
[----:B------:R-:W-:-:S04]  /*0360*/  SHF.R.U32.HI R7, RZ, 0x1, R7 ;  /* 0x00000001ff077819 */ /* 0x000fc80000011607 */
[----:B------:R-:W-:-:S13]  /*0370*/  ISETP.GE.AND P0, PT, R9, R7, PT ;  /* 0x000000070900720c */ /* 0x000fda0003f06270 */
[----:B------:R-:W-:Y:S05]  /*0380*/  @P0 BRA `(.L_x_8) ;  /* 0x0000000000180947 */ /* 0x000fea0003800000 */
[----:B------:R-:W-:Y:S01]  /*0390*/  IMAD R9, R7, 0x4, R4 ;  /* 0x0000000407097824 */ /* 0x000fe200078e0204 */
[----:B------:R-:W-:Y:S04]  /*03a0*/  LDS R8, [R4] ;  /* 0x0000000004087984 */ /* 0x000fe80000000800 */
[----:B------:R-:W0:Y:S02]  /*03b0*/  LDS R11, [R9] ;  /* 0x00000000090b7984 */ /* 0x000e240000000800 */
[----:B0-----:R-:W-:-:S13]  /*03c0*/  ISETP.GT.AND P0, PT, R8, R11, PT ;  /* 0x0000000b0800720c */ /* 0x001fda0003f04270 */
[----:B------:R0:W-:Y:S04]  /*03d0*/  @P0 STS [R4], R11 ;  /* 0x0000000b04000388 */ /* 0x0001e80000000800 */
[----:B------:R0:W-:Y:S02]  /*03e0*/  @P0 STS [R9], R8 ;  /* 0x0000000809000388 */ /* 0x0001e40000000800 */
.L_x_8:
[----:B------:R-:W-:Y:S05]  /*03f0*/  BSYNC.RECONVERGENT B0 ;  /* 0x0000000000007941 */ /* 0x000fea0003800200 */
.L_x_7:
[----:B------:R-:W-:Y:S01]  /*0400*/  BAR.SYNC.DEFER_BLOCKING 0x0 ;  /* 0x0000000000007b1d */ /* 0x000fe20000010000 */
[----:B------:R-:W-:-:S13]  /*0410*/  ISETP.GT.U32.AND P0, PT, R10, 0x3, PT ;  /* 0x000000030a00780c */ /* 0x000fda0003f04070 */
[----:B------:R-:W-:Y:S05]  /*0420*/  @P0 BRA `(.L_x_9) ;  /* 0xfffffffc00680947 */ /* 0x000fea000383ffff */
.L_x_6:
[----:B0-----:R-:W0:Y:S01]  /*0430*/  LDS R7, [R4] ;  /* 0x0000000004077984 */ /* 0x001e220000000800 */
[----:B------:R-:W1:Y:S01]  /*0440*/  LDCU UR4, c[0x0][0x388] ;  /* 0x00007100ff0477ac */ /* 0x000e620008000800 */
[----:B------:R-:W-:Y:S01]  /*0450*/  IMAD.IADD R0, R5, 0x1, R0 ;  /* 0x0000000105007824 */ /* 0x000fe200078e0200 */
[----:B------:R-:W-:Y:S02]  /*0460*/  R2UR UR6, R12 ;  /* 0x000000000c0672ca */ /* 0x000fe400000e0000 */
[----:B------:R-:W-:Y:S02]  /*0470*/  R2UR UR7, R13 ;  /* 0x000000000d0772ca */ /* 0x000fe400000e0000 */
[----:B-1----:R-:W-:-:S11]  /*0480*/  ISETP.GE.AND P0, PT, R0, UR4, PT ;  /* 0x0000000400007c0c */ /* 0x002fd6000bf06270 */
[----:B0-----:R0:W-:Y:S02]  /*0490*/  STG.E desc[UR6][R2.64], R7 ;  /* 0x0000000702007986 */ /* 0x0011e4000c101906 */
[----:B------:R-:W-:Y:S05]  /*04a0*/  @!P0 BRA `(.L_x_10) ;  /* 0xfffffffc00108947 */ /* 0x000fea000383ffff */
.L_x_5:
[----:B------:R-:W-:Y:S05]  /*04b0*/  WARPSYNC.ALL ;  /* 0x0000000000007948 */ /* 0x000fea0003800000 */
[----:B------:R-:W-:Y:S06]  /*04c0*/  BAR.SYNC.DEFER_BLOCKING 0x0 ;  /* 0x0000000000007b1d */ /* 0x000fec0000010000 */
[----:B------:R-:W-:Y:S05]  /*04d0*/  EXIT ;  /* 0x000000000000794d */ /* 0x000fea0003800000 */
.L_x_11:
        /* <DEDUP_REMOVED lines=10> */
.L_x_20:


//--------------------- .text._Z36kernel_bitonic_step_and_proceed_globPiii --------------------------
	.section	.text._Z36kernel_bitonic_step_and_proceed_globPiii,"ax",@progbits
	.align	128
        .global         _Z36kernel_bitonic_step_and_proceed_globPiii
        .type           _Z36kernel_bitonic_step_and_proceed_globPiii,@function
        .size           _Z36kernel_bitonic_step_and_proceed_globPiii,(.L_x_21 - _Z36kernel_bitonic_step_and_proceed_globPiii)
        .other          _Z36kernel_bitonic_step_and_proceed_globPiii,@"STO_CUDA_ENTRY STV_DEFAULT"
_Z36kernel_bitonic_step_and_proceed_globPiii:
.text._Z36kernel_bitonic_step_and_proceed_globPiii:
[----:B------:R-:W-:Y:S01]  /*0000*/  LDC R1, c[0x0][0x37c] ;  /* 0x0000df00ff017b82 */ /* 0x000fe20000000800 */
[----:B------:R-:W0:Y:S07]  /*0010*/  S2R R0, SR_TID.X ;  /* 0x0000000000007919 */ /* 0x000e2e0000002100 */
[----:B------:R-:W0:Y:S01]  /*0020*/  S2UR UR4, SR_CTAID.X ;  /* 0x00000000000479c3 */ /* 0x000e220000002500 */
[----:B------:R-:W1:Y:S01]  /*0030*/  LDCU UR5, c[0x0][0x388] ;  /* 0x00007100ff0577ac */ /* 0x000e620008000800 */
[----:B------:R-:W2:Y:S06]  /*0040*/  LDCU UR6, c[0x0][0x38c] ;  /* 0x00007180ff0677ac */ /* 0x000eac0008000800 */
[----:B------:R-:W0:Y:S01]  /*0050*/  LDC R7, c[0x0][0x360] ;  /* 0x0000d800ff077b82 */ /* 0x000e220000000800 */
[----:B--2---:R-:W-:-:S02]  /*0060*/  IMAD.U32 R5, RZ, RZ, UR6 ;  /* 0x00000006ff057e24 */ /* 0x004fc4000f8e00ff */
[----:B0-----:R-:W-:-:S05]  /*0070*/  IMAD R0, R7, UR4, R0 ;  /* 0x0000000407007c24 */ /* 0x001fca000f8e0200 */
[----:B-1----:R-:W-:-:S13]  /*0080*/  ISETP.GE.AND P0, PT, R0, UR5, PT ;  /* 0x0000000500007c0c */ /* 0x002fda000bf06270 */
[----:B------:R-:W-:Y:S05]  /*0090*/  @P0 BRA `(.L_x_12) ;  /* 0x0000000000f40947 */ /* 0x000fea0003800000 */
[----:B------:R-:W0:Y:S01]  /*00a0*/  LDC.64 R10, c[0x0][0x358] ;  /* 0x0000d600ff0a7b82 */ /* 0x000e220000000a00 */
[----:B------:R-:W1:Y:S02]  /*00b0*/  LDCU UR4, c[0x0][0x370] ;  /* 0x00006e00ff0477ac */ /* 0x000e640008000800 */
[----:B-1----:R-:W-:-:S07]  /*00c0*/  IMAD R7, R7, UR4, RZ ;  /* 0x0000000407077c24 */ /* 0x002fce000f8e02ff */
.L_x_17:
[----:B------:R-:W-:Y:S01]  /*00d0*/  ISETP.GE.AND P0, PT, R5, 0x2, PT ;  /* 0x000000020500780c */ /* 0x000fe20003f06270 */
[----:B------:R-:W-:Y:S05]  /*00e0*/  WARPSYNC.ALL ;  /* 0x0000000000007948 */ /* 0x000fea0003800000 */
[----:B------:R-:W-:Y:S07]  /*00f0*/  BAR.SYNC.DEFER_BLOCKING 0x0 ;  /* 0x0000000000007b1d */ /* 0x000fee0000010000 */
[----:B-1----:R-:W-:Y:S05]  /*0100*/  @!P0 BRA `(.L_x_13) ;  /* 0x0000000000c88947 */ /* 0x002fea0003800000 */
[----:B------:R-:W1:Y:S01]  /*0110*/  LDC.64 R2, c[0x0][0x380] ;  /* 0x0000e000ff027b82 */ /* 0x000e620000000a00 */
[----:B------:R-:W-:Y:S01]  /*0120*/  IABS R4, R0 ;  /* 0x0000000000047213 */ /* 0x000fe20000000000 */
[----:B-1----:R-:W-:-:S07]  /*0130*/  IMAD.WIDE R2, R0, 0x4, R2 ;  /* 0x0000000400027825 */ /* 0x002fce00078e0202 */
.L_x_16:
[-C--:B-1----:R-:W-:Y:S01]  /*0140*/  IABS R12, R5.reuse ;  /* 0x00000005000c7213 */ /* 0x082fe20000000000 */
[----:B------:R-:W-:Y:S01]  /*0150*/  BSSY.RECONVERGENT B0, `(.L_x_14) ;  /* 0x000002a000007945 */ /* 0x000fe20003800200 */
[----:B------:R-:W-:Y:S02]  /*0160*/  IABS R14, R5 ;  /* 0x00000005000e7213 */ /* 0x000fe40000000000 */
[----:B------:R-:W1:Y:S01]  /*0170*/  I2F.RP R6, R12 ;  /* 0x0000000c00067306 */ /* 0x000e620000209400 */
[----:B------:R-:W-:Y:S02]  /*0180*/  IABS R15, R0 ;  /* 0x00000000000f7213 */ /* 0x000fe40000000000 */
[----:B------:R-:W-:-:S05]  /*0190*/  ISETP.GE.AND P2, PT, R0, RZ, PT ;  /* 0x000000ff0000720c */ /* 0x000fca0003f46270 */
[----:B-1----:R-:W1:Y:S02]  /*01a0*/  MUFU.RCP R6, R6 ;  /* 0x0000000600067308 */ /* 0x002e640000001000 */
[----:B-1----:R-:W-:Y:S02]  /*01b0*/  VIADD R8, R6, 0xffffffe ;  /* 0x0ffffffe06087836 */ /* 0x002fe40000000000 */
[----:B------:R-:W-:-:S04]  /*01c0*/  IMAD.MOV R6, RZ, RZ, -R14 ;  /* 0x000000ffff067224 */ /* 0x000fc800078e0a0e */
[----:B------:R1:W2:Y:S02]  /*01d0*/  F2I.FTZ.U32.TRUNC.NTZ R9, R8 ;  /* 0x0000000800097305 */ /* 0x0002a4000021f000 */
[----:B-1----:R-:W-:Y:S02]  /*01e0*/  IMAD.MOV.U32 R8, RZ, RZ, RZ ;  /* 0x000000ffff087224 */ /* 0x002fe400078e00ff */
[----:B--2---:R-:W-:-:S04]  /*01f0*/  IMAD.MOV R13, RZ, RZ, -R9 ;  /* 0x000000ffff0d7224 */ /* 0x004fc800078e0a09 */
        /* <DEDUP_REMOVED lines=16> */
[C---:B0-----:R-:W-:Y:S02]  /*0300*/  R2UR UR4, R10.reuse ;  /* 0x000000000a0472ca */ /* 0x041fe400000e0000 */
[C---:B------:R-:W-:Y:S02]  /*0310*/  R2UR UR5, R11.reuse ;  /* 0x000000000b0572ca */ /* 0x040fe400000e0000 */
[----:B------:R-:W-:Y:S02]  /*0320*/  R2UR UR6, R10 ;  /* 0x000000000a0672ca */ /* 0x000fe400000e0000 */
[----:B------:R-:W-:Y:S02]  /*0330*/  R2UR UR7, R11 ;  /* 0x000000000b0772ca */ /* 0x000fe400000e0000 */
[----:B------:R-:W-:-:S05]  /*0340*/  LEA R8, P0, R5, R2, 0x2 ;  /* 0x0000000205087211 */ /* 0x000fca00078010ff */
[----:B------:R-:W-:Y:S02]  /*0350*/  IMAD.X R9, RZ, RZ, R3, P0 ;  /* 0x000000ffff097224 */ /* 0x000fe400000e0603 */
        /* <DEDUP_REMOVED lines=9> */
.L_x_15:
[----:B------:R-:W-:Y:S05]  /*03f0*/  BSYNC.RECONVERGENT B0 ;  /* 0x0000000000007941 */ /* 0x000fea0003800200 */
.L_x_14:
[----:B------:R-:W-:Y:S01]  /*0400*/  BAR.SYNC.DEFER_BLOCKING 0x0 ;  /* 0x0000000000007b1d */ /* 0x000fe20000010000 */
[----:B------:R-:W-:-:S13]  /*0410*/  ISETP.GT.U32.AND P0, PT, R6, 0x3, PT ;  /* 0x000000030600780c */ /* 0x000fda0003f04070 */
[----:B------:R-:W-:Y:S05]  /*0420*/  @P0 BRA `(.L_x_16) ;  /* 0xfffffffc00440947 */ /* 0x000fea000383ffff */
.L_x_13:
[----:B------:R-:W2:Y:S01]  /*0430*/  LDCU UR4, c[0x0][0x388] ;  /* 0x00007100ff0477ac */ /* 0x000ea20008000800 */
[----:B------:R-:W-:-:S05]  /*0440*/  IMAD.IADD R0, R7, 0x1, R0 ;  /* 0x0000000107007824 */ /* 0x000fca00078e0200 */
[----:B--2---:R-:W-:-:S13]  /*0450*/  ISETP.GE.AND P0, PT, R0, UR4, PT ;  /* 0x0000000400007c0c */ /* 0x004fda000bf06270 */
[----:B------:R-:W-:Y:S05]  /*0460*/  @!P0 BRA `(.L_x_17) ;  /* 0xfffffffc00188947 */ /* 0x000fea000383ffff */
.L_x_12:
[----:B------:R-:W-:Y:S05]  /*0470*/  WARPSYNC.ALL ;  /* 0x0000000000007948 */ /* 0x000fea0003800000 */
[----:B------:R-:W-:Y:S06]  /*0480*/  BAR.SYNC.DEFER_BLOCKING 0x0 ;  /* 0x0000000000007b1d */ /* 0x000fec0000010000 */
[----:B------:R-:W-:Y:S05]  /*0490*/  EXIT ;  /* 0x000000000000794d */ /* 0x000fea0003800000 */
.L_x_18:
        /* <DEDUP_REMOVED lines=14> */
.L_x_21:


//--------------------- .nv.shared.reserved.0     --------------------------
	.section	.nv.shared.reserved.0,"aw",@nobits
	.weak		__nv_reservedSMEM_offset_0_alias
	.size		__nv_reservedSMEM_offset_0_alias, 0, 64
	.other		__nv_reservedSMEM_offset_0_alias,@"STO_CUDA_RESERVED_SHARED STV_DEFAULT"
__nv_reservedSMEM_offset_0_alias:
	.zero		0
	.zero		64


//--------------------- .nv.shared._Z31kernel_bitonic_step_and_proceedPiii --------------------------
	.section	.nv.shared._Z31kernel_bitonic_step_and_proceedPiii,"aw",@nobits
	.sectionflags	@""
	.align	4
.nv.shared._Z31kernel_bitonic_step_and_proceedPiii:
	.zero		5120


//--------------------- .nv.constant0._Z24kernel_bitonic_sort_initPiii --------------------------
	.section	.nv.constant0._Z24kernel_bitonic_sort_initPiii,"a",@progbits
	.sectionflags	@""
	.align	4
.nv.constant0._Z24kernel_bitonic_sort_initPiii:
	.zero		912


//--------------------- .nv.constant0._Z31kernel_bitonic_step_and_proceedPiii --------------------------
	.section	.nv.constant0._Z31kernel_bitonic_step_and_proceedPiii,"a",@progbits
	.sectionflags	@""
	.align	4
.nv.constant0._Z31kernel_bitonic_step_and_proceedPiii:
	.zero		912


//--------------------- .nv.constant0._Z36kernel_bitonic_step_and_proceed_globPiii --------------------------
	.section	.nv.constant0._Z36kernel_bitonic_step_and_proceed_globPiii,"a",@progbits
	.sectionflags	@""
	.align	4
.nv.constant0._Z36kernel_bitonic_step_and_proceed_globPiii:
	.zero		912


//--------------------- SYMBOLS --------------------------

	.type		.nv.reservedSmem.offset0,@object
	.size		.nv.reservedSmem.offset0,0x4
	.type		.nv.reservedSmem.cap,@object
	.size		.nv.reservedSmem.cap,0x4
